//
// Generated by NVIDIA NVVM Compiler
//
// Compiler Build ID: CL-36424714
// Cuda compilation tools, release 13.0, V13.0.88
// Based on NVVM 20.0.0
//

.version 9.0
.target sm_100
.address_size 64

	// .globl	_Z12relu_forwardPKfPfm

.visible .entry _Z12relu_forwardPKfPfm(
	.param .u64 .ptr .align 1 _Z12relu_forwardPKfPfm_param_0,
	.param .u64 .ptr .align 1 _Z12relu_forwardPKfPfm_param_1,
	.param .u64 _Z12relu_forwardPKfPfm_param_2
)
{
	.reg .pred 	%p<2>;
	.reg .b32 	%r<5>;
	.reg .b32 	%f<3>;
	.reg .b64 	%rd<10>;

	ld.param.u64 	%rd2, [_Z12relu_forwardPKfPfm_param_0];
	ld.param.u64 	%rd3, [_Z12relu_forwardPKfPfm_param_1];
	ld.param.u64 	%rd4, [_Z12relu_forwardPKfPfm_param_2];
	mov.u32 	%r1, %ctaid.x;
	mov.u32 	%r2, %ntid.x;
	mov.u32 	%r3, %tid.x;
	mad.lo.s32 	%r4, %r1, %r2, %r3;
	cvt.s64.s32 	%rd1, %r4;
	setp.le.u64 	%p1, %rd4, %rd1;
	@%p1 bra 	$L__BB0_2;
	cvta.to.global.u64 	%rd5, %rd3;
	cvta.to.global.u64 	%rd6, %rd2;
	shl.b64 	%rd7, %rd1, 2;
	add.s64 	%rd8, %rd6, %rd7;
	ld.global.f32 	%f1, [%rd8];
	max.f32 	%f2, %f1, 0f00000000;
	add.s64 	%rd9, %rd5, %rd7;
	st.global.f32 	[%rd9], %f2;
$L__BB0_2:
	ret;

}


// ===== COMPILED SASS (sm_100) =====

	.target	sm_100

	.elftype	@"ET_EXEC"


//--------------------- .note.nv.tkinfo           --------------------------
	.section	.note.nv.tkinfo,"",@"SHT_NOTE"
	.sectionflags	@"SHF_NOTE_NV_TKINFO"
	.tkinfo
        /*0018*/ 	.word	0x00000002
        /*0030*/ 	.string	""
        /*0030*/ 	.string	"ptxas"
        /*0030*/ 	.string	"Cuda compilation tools, release 13.0, V13.0.88"
        /*0030*/ 	.string	"Build cuda_13.0.r13.0/compiler.36424714_0"
        /*0030*/ 	.string	"-arch sm_100 -m 64 "



//--------------------- .note.nv.cuinfo           --------------------------
	.section	.note.nv.cuinfo,"",@"SHT_NOTE"
	.sectionflags	@"SHF_NOTE_NV_CUINFO"
        /*0018*/ 	.short	0x0002
        /*001a*/ 	.short	0x0064
        /*001c*/ 	.short	0x0082
	.zero		2


//--------------------- .nv.info                  --------------------------
	.section	.nv.info,"",@"SHT_CUDA_INFO"
	.align	4


	//----- nvinfo : EIATTR_REGCOUNT
	.align		4
        /*0000*/ 	.byte	0x04, 0x2f
        /*0002*/ 	.short	(.L_1 - .L_0)
	.align		4
.L_0:
        /*0004*/ 	.word	index@(_Z12relu_forwardPKfPfm)
        /*0008*/ 	.word	0x0000000a


	//----- nvinfo : EIATTR_FRAME_SIZE
	.align		4
.L_1:
        /*000c*/ 	.byte	0x04, 0x11
        /*000e*/ 	.short	(.L_3 - .L_2)
	.align		4
.L_2:
        /*0010*/ 	.word	index@(_Z12relu_forwardPKfPfm)
        /*0014*/ 	.word	0x00000000


	//----- nvinfo : EIATTR_MIN_STACK_SIZE
	.align		4
.L_3:
        /*0018*/ 	.byte	0x04, 0x12
        /*001a*/ 	.short	(.L_5 - .L_4)
	.align		4
.L_4:
        /*001c*/ 	.word	index@(_Z12relu_forwardPKfPfm)
        /*0020*/ 	.word	0x00000000
.L_5:


//--------------------- .nv.compat                --------------------------
	.section	.nv.compat,"",@"SHT_CUDA_COMPAT_INFO"
	.align	4
        /*0000*/ 	.byte	0x02, 0x09, 0x00, 0x00, 0x02, 0x02, 0x01, 0x00, 0x02, 0x05, 0x05, 0x00, 0x03, 0x07, 0x01, 0x01
        /*0010*/ 	.byte	0x02, 0x03, 0x00, 0x00, 0x02, 0x06, 0x01, 0x00, 0x04, 0x0b, 0x08, 0x00, 0x09, 0x00, 0x00, 0x00
        /*0020*/ 	.byte	0x00, 0x00, 0x00, 0x00


//--------------------- .nv.info._Z12relu_forwardPKfPfm --------------------------
	.section	.nv.info._Z12relu_forwardPKfPfm,"",@"SHT_CUDA_INFO"
	.sectionflags	@""
	.align	4


	//----- nvinfo : EIATTR_CUDA_API_VERSION
	.align		4
        /*0000*/ 	.byte	0x04, 0x37
        /*0002*/ 	.short	(.L_7 - .L_6)
.L_6:
        /*0004*/ 	.word	0x00000082


	//----- nvinfo : EIATTR_KPARAM_INFO
	.align		4
.L_7:
        /*0008*/ 	.byte	0x04, 0x17
        /*000a*/ 	.short	(.L_9 - .L_8)
.L_8:
        /*000c*/ 	.word	0x00000000
        /*0010*/ 	.short	0x0002
        /*0012*/ 	.short	0x0010
        /*0014*/ 	.byte	0x00, 0xf0, 0x21, 0x00


	//----- nvinfo : EIATTR_KPARAM_INFO
	.align		4
.L_9:
        /*0018*/ 	.byte	0x04, 0x17
        /*001a*/ 	.short	(.L_11 - .L_10)
.L_10:
        /*001c*/ 	.word	0x00000000
        /*0020*/ 	.short	0x0001
        /*0022*/ 	.short	0x0008
        /*0024*/ 	.byte	0x00, 0xf5, 0x21, 0x00


	//----- nvinfo : EIATTR_KPARAM_INFO
	.align		4
.L_11:
        /*0028*/ 	.byte	0x04, 0x17
        /*002a*/ 	.short	(.L_13 - .L_12)
.L_12:
        /*002c*/ 	.word	0x00000000
        /*0030*/ 	.short	0x0000
        /*0032*/ 	.short	0x0000
        /*0034*/ 	.byte	0x00, 0xf5, 0x21, 0x00


	//----- nvinfo : EIATTR_SPARSE_MMA_MASK
	.align		4
.L_13:
        /*0038*/ 	.byte	0x03, 0x50
        /*003a*/ 	.short	0x0000


	//----- nvinfo : EIATTR_MAXREG_COUNT
	.align		4
        /*003c*/ 	.byte	0x03, 0x1b
        /*003e*/ 	.short	0x00ff


	//----- nvinfo : EIATTR_MERCURY_ISA_VERSION
	.align		4
        /*0040*/ 	.byte	0x03, 0x5f
        /*0042*/ 	.short	0x0101


	//----- nvinfo : EIATTR_VRC_CTA_INIT_COUNT
	.align		4
        /*0044*/ 	.byte	0x02, 0x4a
	.zero		1
	.zero		1


	//----- nvinfo : EIATTR_EXIT_INSTR_OFFSETS
	.align		4
        /*0048*/ 	.byte	0x04, 0x1c
        /*004a*/ 	.short	(.L_15 - .L_14)


	//   ....[0]....
.L_14:
        /*004c*/ 	.word	0x00000090


	//   ....[1]....
        /*0050*/ 	.word	0x00000150


	//----- nvinfo : EIATTR_CBANK_PARAM_SIZE
	.align		4
.L_15:
        /*0054*/ 	.byte	0x03, 0x19
        /*0056*/ 	.short	0x0018


	//----- nvinfo : EIATTR_PARAM_CBANK
	.align		4
        /*0058*/ 	.byte	0x04, 0x0a
        /*005a*/ 	.short	(.L_17 - .L_16)
	.align		4
.L_16:
        /*005c*/ 	.word	index@(.nv.constant0._Z12relu_forwardPKfPfm)
        /*0060*/ 	.short	0x0380
        /*0062*/ 	.short	0x0018


	//----- nvinfo : EIATTR_SW_WAR
	.align		4
.L_17:
        /*0064*/ 	.byte	0x04, 0x36
        /*0066*/ 	.short	(.L_19 - .L_18)
.L_18:
        /*0068*/ 	.word	0x00000008
.L_19:


//--------------------- .nv.callgraph             --------------------------
	.section	.nv.callgraph,"",@"SHT_CUDA_CALLGRAPH"
	.align	4
	.sectionentsize	8
	.align		4
        /*0000*/ 	.word	0x00000000
	.align		4
        /*0004*/ 	.word	0xffffffff
	.align		4
        /*0008*/ 	.word	0x00000000
	.align		4
        /*000c*/ 	.word	0xfffffffe
	.align		4
        /*0010*/ 	.word	0x00000000
	.align		4
        /*0014*/ 	.word	0xfffffffd
	.align		4
        /*0018*/ 	.word	0x00000000
	.align		4
        /*001c*/ 	.word	0xfffffffc


//--------------------- .text._Z12relu_forwardPKfPfm --------------------------
	.section	.text._Z12relu_forwardPKfPfm,"ax",@progbits
	.align	128
        .global         _Z12relu_forwardPKfPfm
        .type           _Z12relu_forwardPKfPfm,@function
        .size           _Z12relu_forwardPKfPfm,(.L_x_1 - _Z12relu_forwardPKfPfm)
        .other          _Z12relu_forwardPKfPfm,@"STO_CUDA_ENTRY STV_DEFAULT"
_Z12relu_forwardPKfPfm:
.text._Z12relu_forwardPKfPfm:
[----:B------:R-:W-:Y:S01]  /*0000*/  LDC R1, c[0x0][0x37c] ;  /* 0x0000df00ff017b82 */ /* 0x000fe20000000800 */
[----:B------:R-:W0:Y:S07]  /*0010*/  S2R R3, SR_TID.X ;  /* 0x0000000000037919 */ /* 0x000e2e0000002100 */
[----:B------:R-:W0:Y:S01]  /*0020*/  S2UR UR4, SR_CTAID.X ;  /* 0x00000000000479c3 */ /* 0x000e220000002500 */
[----:B------:R-:W1:Y:S07]  /*0030*/  LDCU.64 UR6, c[0x0][0x390] ;  /* 0x00007200ff0677ac */ /* 0x000e6e0008000a00 */
[----:B------:R-:W0:Y:S02]  /*0040*/  LDC R0, c[0x0][0x360] ;  /* 0x0000d800ff007b82 */ /* 0x000e240000000800 */
[----:B0-----:R-:W-:-:S05]  /*0050*/  IMAD R0, R0, UR4, R3 ;  /* 0x0000000400007c24 */ /* 0x001fca000f8e0203 */
[----:B-1----:R-:W-:Y:S02]  /*0060*/  ISETP.GE.U32.AND P0, PT, R0, UR6, PT ;  /* 0x0000000600007c0c */ /* 0x002fe4000bf06070 */
[----:B------:R-:W-:-:S04]  /*0070*/  SHF.R.S32.HI R3, RZ, 0x1f, R0 ;  /* 0x0000001fff037819 */ /* 0x000fc80000011400 */
[----:B------:R-:W-:-:S13]  /*0080*/  ISETP.GE.U32.AND.EX P0, PT, R3, UR7, PT, P0 ;  /* 0x0000000703007c0c */ /* 0x000fda000bf06100 */
[----:B------:R-:W-:Y:S05]  /*0090*/  @P0 EXIT ;  /* 0x000000000000094d */ /* 0x000fea0003800000 */
[----:B------:R-:W0:Y:S01]  /*00a0*/  LDCU.128 UR8, c[0x0][0x380] ;  /* 0x00007000ff0877ac */ /* 0x000e220008000c00 */
[C---:B------:R-:W-:Y:S01]  /*00b0*/  IMAD.SHL.U32 R4, R0.reuse, 0x4, RZ ;  /* 0x0000000400047824 */ /* 0x040fe200078e00ff */
[----:B------:R-:W-:Y:S01]  /*00c0*/  SHF.L.U64.HI R0, R0, 0x2, R3 ;  /* 0x0000000200007819 */ /* 0x000fe20000010203 */
[----:B------:R-:W1:Y:S03]  /*00d0*/  LDCU.64 UR4, c[0x0][0x358] ;  /* 0x00006b00ff0477ac */ /* 0x000e660008000a00 */
[----:B0-----:R-:W-:-:S04]  /*00e0*/  IADD3 R2, P0, PT, R4, UR8, RZ ;  /* 0x0000000804027c10 */ /* 0x001fc8000ff1e0ff */
[----:B------:R-:W-:-:S05]  /*00f0*/  IADD3.X R3, PT, PT, R0, UR9, RZ, P0, !PT ;  /* 0x0000000900037c10 */ /* 0x000fca00087fe4ff */
[----:B-1----:R-:W2:Y:S01]  /*0100*/  LDG.E R2, desc[UR4][R2.64] ;  /* 0x0000000402027981 */ /* 0x002ea2000c1e1900 */
[----:B------:R-:W-:-:S04]  /*0110*/  IADD3 R4, P0, PT, R4, UR10, RZ ;  /* 0x0000000a04047c10 */ /* 0x000fc8000ff1e0ff */
[----:B------:R-:W-:Y:S02]  /*0120*/  IADD3.X R5, PT, PT, R0, UR11, RZ, P0, !PT ;  /* 0x0000000b00057c10 */ /* 0x000fe400087fe4ff */
[----:B--2---:R-:W-:-:S05]  /*0130*/  FMNMX R7, RZ, R2, !PT ;  /* 0x00000002ff077209 */ /* 0x004fca0007800000 */
[----:B------:R-:W-:Y:S01]  /*0140*/  STG.E desc[UR4][R4.64], R7 ;  /* 0x0000000704007986 */ /* 0x000fe2000c101904 */
[----:B------:R-:W-:Y:S05]  /*0150*/  EXIT ;  /* 0x000000000000794d */ /* 0x000fea0003800000 */
.L_x_0:
[----:B------:R-:W-:-:S00]  /*0160*/  BRA `(.L_x_0) ;  /* 0xfffffffc00fc7947 */ /* 0x000fc0000383ffff */
[----:B------:R-:W-:-:S00]  /*0170*/  NOP ;  /* 0x0000000000007918 */ /* 0x000fc00000000000 */
        /* <DEDUP_REMOVED lines=8> */
.L_x_1:


//--------------------- .nv.shared.reserved.0     --------------------------
	.section	.nv.shared.reserved.0,"aw",@nobits
	.weak		__nv_reservedSMEM_offset_0_alias
	.size		__nv_reservedSMEM_offset_0_alias, 0, 64
	.other		__nv_reservedSMEM_offset_0_alias,@"STO_CUDA_RESERVED_SHARED STV_DEFAULT"
__nv_reservedSMEM_offset_0_alias:
	.zero		0
	.zero		64


//--------------------- .nv.constant0._Z12relu_forwardPKfPfm --------------------------
	.section	.nv.constant0._Z12relu_forwardPKfPfm,"a",@progbits
	.sectionflags	@""
	.align	4
.nv.constant0._Z12relu_forwardPKfPfm:
	.zero		920


//--------------------- SYMBOLS --------------------------

	.type		.nv.reservedSmem.offset0,@object
	.size		.nv.reservedSmem.offset0,0x4
